//
// Generated by NVIDIA NVVM Compiler
//
// Compiler Build ID: CL-36424714
// Cuda compilation tools, release 13.0, V13.0.88
// Based on NVVM 20.0.0
//

.version 9.0
.target sm_100
.address_size 64

	// .globl	_Z15calculateAnglesPfS_S_S_

.visible .entry _Z15calculateAnglesPfS_S_S_(
	.param .u64 .ptr .align 1 _Z15calculateAnglesPfS_S_S__param_0,
	.param .u64 .ptr .align 1 _Z15calculateAnglesPfS_S_S__param_1,
	.param .u64 .ptr .align 1 _Z15calculateAnglesPfS_S_S__param_2,
	.param .u64 .ptr .align 1 _Z15calculateAnglesPfS_S_S__param_3
)
{
	.reg .pred 	%p<20>;
	.reg .b32 	%r<25>;
	.reg .b32 	%f<65>;
	.reg .b64 	%rd<24>;

	ld.param.u64 	%rd7, [_Z15calculateAnglesPfS_S_S__param_0];
	ld.param.u64 	%rd8, [_Z15calculateAnglesPfS_S_S__param_1];
	ld.param.u64 	%rd9, [_Z15calculateAnglesPfS_S_S__param_2];
	ld.param.u64 	%rd10, [_Z15calculateAnglesPfS_S_S__param_3];
	mov.u32 	%r14, %ctaid.x;
	mov.u32 	%r1, %ntid.x;
	mov.u32 	%r15, %tid.x;
	mad.lo.s32 	%r19, %r14, %r1, %r15;
	setp.gt.s32 	%p1, %r19, 999999;
	@%p1 bra 	$L__BB0_5;
	cvta.to.global.u64 	%rd1, %rd8;
	cvta.to.global.u64 	%rd2, %rd7;
	cvta.to.global.u64 	%rd11, %rd9;
	add.s64 	%rd3, %rd11, 8;
	cvta.to.global.u64 	%rd12, %rd10;
	add.s64 	%rd4, %rd12, 8;
	mov.u32 	%r17, %nctaid.x;
	mul.lo.s32 	%r3, %r1, %r17;
	mov.b32 	%r23, 0;
	mov.u32 	%r24, %r23;
$L__BB0_2:
	mov.b32 	%r22, 0;
	mov.b64 	%rd23, 0;
$L__BB0_3:
	mul.wide.s32 	%rd14, %r24, 4;
	add.s64 	%rd15, %rd3, %rd14;
	add.s64 	%rd16, %rd4, %rd14;
	mul.wide.s32 	%rd17, %r23, 4;
	add.s64 	%rd18, %rd17, 16;
	add.s64 	%rd19, %rd2, %rd18;
	ld.global.f32 	%f1, [%rd19+-16];
	add.s64 	%rd20, %rd2, %rd23;
	ld.global.f32 	%f2, [%rd20+4];
	ld.global.f32 	%f3, [%rd19+-12];
	ld.global.f32 	%f4, [%rd20];
	mul.f32 	%f5, %f3, %f4;
	fma.rn.f32 	%f6, %f1, %f2, %f5;
	setp.lt.f32 	%p2, %f6, 0fBF800000;
	selp.f32 	%f7, 0fBF800000, %f6, %p2;
	setp.gt.f32 	%p3, %f7, 0f3F800000;
	selp.f32 	%f8, 0f3F800000, %f7, %p3;
	st.global.f32 	[%rd15+-8], %f8;
	add.s64 	%rd21, %rd1, %rd18;
	ld.global.f32 	%f9, [%rd21+-16];
	add.s64 	%rd22, %rd1, %rd23;
	ld.global.f32 	%f10, [%rd22+4];
	ld.global.f32 	%f11, [%rd21+-12];
	ld.global.f32 	%f12, [%rd22];
	mul.f32 	%f13, %f11, %f12;
	fma.rn.f32 	%f14, %f9, %f10, %f13;
	setp.lt.f32 	%p4, %f14, 0fBF800000;
	selp.f32 	%f15, 0fBF800000, %f14, %p4;
	setp.gt.f32 	%p5, %f15, 0f3F800000;
	selp.f32 	%f16, 0f3F800000, %f15, %p5;
	st.global.f32 	[%rd16+-8], %f16;
	ld.global.f32 	%f17, [%rd19+-8];
	ld.global.f32 	%f18, [%rd20+12];
	ld.global.f32 	%f19, [%rd19+-4];
	ld.global.f32 	%f20, [%rd20+8];
	mul.f32 	%f21, %f19, %f20;
	fma.rn.f32 	%f22, %f17, %f18, %f21;
	setp.lt.f32 	%p6, %f22, 0fBF800000;
	selp.f32 	%f23, 0fBF800000, %f22, %p6;
	setp.gt.f32 	%p7, %f23, 0f3F800000;
	selp.f32 	%f24, 0f3F800000, %f23, %p7;
	st.global.f32 	[%rd15+-4], %f24;
	ld.global.f32 	%f25, [%rd21+-8];
	ld.global.f32 	%f26, [%rd22+12];
	ld.global.f32 	%f27, [%rd21+-4];
	ld.global.f32 	%f28, [%rd22+8];
	mul.f32 	%f29, %f27, %f28;
	fma.rn.f32 	%f30, %f25, %f26, %f29;
	setp.lt.f32 	%p8, %f30, 0fBF800000;
	selp.f32 	%f31, 0fBF800000, %f30, %p8;
	setp.gt.f32 	%p9, %f31, 0f3F800000;
	selp.f32 	%f32, 0f3F800000, %f31, %p9;
	st.global.f32 	[%rd16+-4], %f32;
	ld.global.f32 	%f33, [%rd19];
	ld.global.f32 	%f34, [%rd20+20];
	ld.global.f32 	%f35, [%rd19+4];
	ld.global.f32 	%f36, [%rd20+16];
	mul.f32 	%f37, %f35, %f36;
	fma.rn.f32 	%f38, %f33, %f34, %f37;
	setp.lt.f32 	%p10, %f38, 0fBF800000;
	selp.f32 	%f39, 0fBF800000, %f38, %p10;
	setp.gt.f32 	%p11, %f39, 0f3F800000;
	selp.f32 	%f40, 0f3F800000, %f39, %p11;
	st.global.f32 	[%rd15], %f40;
	ld.global.f32 	%f41, [%rd21];
	ld.global.f32 	%f42, [%rd22+20];
	ld.global.f32 	%f43, [%rd21+4];
	ld.global.f32 	%f44, [%rd22+16];
	mul.f32 	%f45, %f43, %f44;
	fma.rn.f32 	%f46, %f41, %f42, %f45;
	setp.lt.f32 	%p12, %f46, 0fBF800000;
	selp.f32 	%f47, 0fBF800000, %f46, %p12;
	setp.gt.f32 	%p13, %f47, 0f3F800000;
	selp.f32 	%f48, 0f3F800000, %f47, %p13;
	st.global.f32 	[%rd16], %f48;
	ld.global.f32 	%f49, [%rd19+8];
	ld.global.f32 	%f50, [%rd20+28];
	ld.global.f32 	%f51, [%rd19+12];
	ld.global.f32 	%f52, [%rd20+24];
	mul.f32 	%f53, %f51, %f52;
	fma.rn.f32 	%f54, %f49, %f50, %f53;
	setp.lt.f32 	%p14, %f54, 0fBF800000;
	selp.f32 	%f55, 0fBF800000, %f54, %p14;
	setp.gt.f32 	%p15, %f55, 0f3F800000;
	selp.f32 	%f56, 0f3F800000, %f55, %p15;
	st.global.f32 	[%rd15+4], %f56;
	ld.global.f32 	%f57, [%rd21+8];
	ld.global.f32 	%f58, [%rd22+28];
	ld.global.f32 	%f59, [%rd21+12];
	ld.global.f32 	%f60, [%rd22+24];
	mul.f32 	%f61, %f59, %f60;
	fma.rn.f32 	%f62, %f57, %f58, %f61;
	setp.lt.f32 	%p16, %f62, 0fBF800000;
	selp.f32 	%f63, 0fBF800000, %f62, %p16;
	setp.gt.f32 	%p17, %f63, 0f3F800000;
	selp.f32 	%f64, 0f3F800000, %f63, %p17;
	st.global.f32 	[%rd16+4], %f64;
	add.s32 	%r24, %r24, 4;
	add.s32 	%r23, %r23, 8;
	add.s32 	%r22, %r22, 4;
	add.s64 	%rd23, %rd23, 32;
	setp.ne.s32 	%p18, %r22, 500;
	@%p18 bra 	$L__BB0_3;
	add.s32 	%r19, %r19, %r3;
	setp.lt.s32 	%p19, %r19, 1000000;
	@%p19 bra 	$L__BB0_2;
$L__BB0_5:
	ret;

}


// ===== COMPILED SASS (sm_100) =====

	.target	sm_100

	.elftype	@"ET_EXEC"


//--------------------- .note.nv.tkinfo           --------------------------
	.section	.note.nv.tkinfo,"",@"SHT_NOTE"
	.sectionflags	@"SHF_NOTE_NV_TKINFO"
	.tkinfo
        /*0018*/ 	.word	0x00000002
        /*0030*/ 	.string	""
        /*0030*/ 	.string	"ptxas"
        /*0030*/ 	.string	"Cuda compilation tools, release 13.0, V13.0.88"
        /*0030*/ 	.string	"Build cuda_13.0.r13.0/compiler.36424714_0"
        /*0030*/ 	.string	"-arch sm_100 -m 64 "



//--------------------- .note.nv.cuinfo           --------------------------
	.section	.note.nv.cuinfo,"",@"SHT_NOTE"
	.sectionflags	@"SHF_NOTE_NV_CUINFO"
        /*0018*/ 	.short	0x0002
        /*001a*/ 	.short	0x0064
        /*001c*/ 	.short	0x0082
	.zero		2


//--------------------- .nv.info                  --------------------------
	.section	.nv.info,"",@"SHT_CUDA_INFO"
	.align	4


	//----- nvinfo : EIATTR_REGCOUNT
	.align		4
        /*0000*/ 	.byte	0x04, 0x2f
        /*0002*/ 	.short	(.L_1 - .L_0)
	.align		4
.L_0:
        /*0004*/ 	.word	index@(_Z15calculateAnglesPfS_S_S_)
        /*0008*/ 	.word	0x0000001c


	//----- nvinfo : EIATTR_FRAME_SIZE
	.align		4
.L_1:
        /*000c*/ 	.byte	0x04, 0x11
        /*000e*/ 	.short	(.L_3 - .L_2)
	.align		4
.L_2:
        /*0010*/ 	.word	index@(_Z15calculateAnglesPfS_S_S_)
        /*0014*/ 	.word	0x00000000


	//----- nvinfo : EIATTR_MIN_STACK_SIZE
	.align		4
.L_3:
        /*0018*/ 	.byte	0x04, 0x12
        /*001a*/ 	.short	(.L_5 - .L_4)
	.align		4
.L_4:
        /*001c*/ 	.word	index@(_Z15calculateAnglesPfS_S_S_)
        /*0020*/ 	.word	0x00000000
.L_5:


//--------------------- .nv.compat                --------------------------
	.section	.nv.compat,"",@"SHT_CUDA_COMPAT_INFO"
	.align	4
        /*0000*/ 	.byte	0x02, 0x09, 0x00, 0x00, 0x02, 0x02, 0x01, 0x00, 0x02, 0x05, 0x05, 0x00, 0x03, 0x07, 0x01, 0x01
        /*0010*/ 	.byte	0x02, 0x03, 0x00, 0x00, 0x02, 0x06, 0x01, 0x00, 0x04, 0x0b, 0x08, 0x00, 0x09, 0x00, 0x00, 0x00
        /*0020*/ 	.byte	0x00, 0x00, 0x00, 0x00


//--------------------- .nv.info._Z15calculateAnglesPfS_S_S_ --------------------------
	.section	.nv.info._Z15calculateAnglesPfS_S_S_,"",@"SHT_CUDA_INFO"
	.sectionflags	@""
	.align	4


	//----- nvinfo : EIATTR_CUDA_API_VERSION
	.align		4
        /*0000*/ 	.byte	0x04, 0x37
        /*0002*/ 	.short	(.L_7 - .L_6)
.L_6:
        /*0004*/ 	.word	0x00000082


	//----- nvinfo : EIATTR_KPARAM_INFO
	.align		4
.L_7:
        /*0008*/ 	.byte	0x04, 0x17
        /*000a*/ 	.short	(.L_9 - .L_8)
.L_8:
        /*000c*/ 	.word	0x00000000
        /*0010*/ 	.short	0x0003
        /*0012*/ 	.short	0x0018
        /*0014*/ 	.byte	0x00, 0xf5, 0x21, 0x00


	//----- nvinfo : EIATTR_KPARAM_INFO
	.align		4
.L_9:
        /*0018*/ 	.byte	0x04, 0x17
        /*001a*/ 	.short	(.L_11 - .L_10)
.L_10:
        /*001c*/ 	.word	0x00000000
        /*0020*/ 	.short	0x0002
        /*0022*/ 	.short	0x0010
        /*0024*/ 	.byte	0x00, 0xf5, 0x21, 0x00


	//----- nvinfo : EIATTR_KPARAM_INFO
	.align		4
.L_11:
        /*0028*/ 	.byte	0x04, 0x17
        /*002a*/ 	.short	(.L_13 - .L_12)
.L_12:
        /*002c*/ 	.word	0x00000000
        /*0030*/ 	.short	0x0001
        /*0032*/ 	.short	0x0008
        /*0034*/ 	.byte	0x00, 0xf5, 0x21, 0x00


	//----- nvinfo : EIATTR_KPARAM_INFO
	.align		4
.L_13:
        /*0038*/ 	.byte	0x04, 0x17
        /*003a*/ 	.short	(.L_15 - .L_14)
.L_14:
        /*003c*/ 	.word	0x00000000
        /*0040*/ 	.short	0x0000
        /*0042*/ 	.short	0x0000
        /*0044*/ 	.byte	0x00, 0xf5, 0x21, 0x00


	//----- nvinfo : EIATTR_SPARSE_MMA_MASK
	.align		4
.L_15:
        /*0048*/ 	.byte	0x03, 0x50
        /*004a*/ 	.short	0x0000


	//----- nvinfo : EIATTR_MAXREG_COUNT
	.align		4
        /*004c*/ 	.byte	0x03, 0x1b
        /*004e*/ 	.short	0x00ff


	//----- nvinfo : EIATTR_MERCURY_ISA_VERSION
	.align		4
        /*0050*/ 	.byte	0x03, 0x5f
        /*0052*/ 	.short	0x0101


	//----- nvinfo : EIATTR_VRC_CTA_INIT_COUNT
	.align		4
        /*0054*/ 	.byte	0x02, 0x4a
	.zero		1
	.zero		1


	//----- nvinfo : EIATTR_EXIT_INSTR_OFFSETS
	.align		4
        /*0058*/ 	.byte	0x04, 0x1c
        /*005a*/ 	.short	(.L_17 - .L_16)


	//   ....[0]....
.L_16:
        /*005c*/ 	.word	0x00000060


	//   ....[1]....
        /*0060*/ 	.word	0x00000780


	//----- nvinfo : EIATTR_CRS_STACK_SIZE
	.align		4
.L_17:
        /*0064*/ 	.byte	0x04, 0x1e
        /*0066*/ 	.short	(.L_19 - .L_18)
.L_18:
        /*0068*/ 	.word	0x00000000


	//----- nvinfo : EIATTR_CBANK_PARAM_SIZE
	.align		4
.L_19:
        /*006c*/ 	.byte	0x03, 0x19
        /*006e*/ 	.short	0x0020


	//----- nvinfo : EIATTR_PARAM_CBANK
	.align		4
        /*0070*/ 	.byte	0x04, 0x0a
        /*0072*/ 	.short	(.L_21 - .L_20)
	.align		4
.L_20:
        /*0074*/ 	.word	index@(.nv.constant0._Z15calculateAnglesPfS_S_S_)
        /*0078*/ 	.short	0x0380
        /*007a*/ 	.short	0x0020


	//----- nvinfo : EIATTR_SW_WAR
	.align		4
.L_21:
        /*007c*/ 	.byte	0x04, 0x36
        /*007e*/ 	.short	(.L_23 - .L_22)
.L_22:
        /*0080*/ 	.word	0x00000008
.L_23:


//--------------------- .nv.callgraph             --------------------------
	.section	.nv.callgraph,"",@"SHT_CUDA_CALLGRAPH"
	.align	4
	.sectionentsize	8
	.align		4
        /*0000*/ 	.word	0x00000000
	.align		4
        /*0004*/ 	.word	0xffffffff
	.align		4
        /*0008*/ 	.word	0x00000000
	.align		4
        /*000c*/ 	.word	0xfffffffe
	.align		4
        /*0010*/ 	.word	0x00000000
	.align		4
        /*0014*/ 	.word	0xfffffffd
	.align		4
        /*0018*/ 	.word	0x00000000
	.align		4
        /*001c*/ 	.word	0xfffffffc


//--------------------- .text._Z15calculateAnglesPfS_S_S_ --------------------------
	.section	.text._Z15calculateAnglesPfS_S_S_,"ax",@progbits
	.align	128
        .global         _Z15calculateAnglesPfS_S_S_
        .type           _Z15calculateAnglesPfS_S_S_,@function
        .size           _Z15calculateAnglesPfS_S_S_,(.L_x_3 - _Z15calculateAnglesPfS_S_S_)
        .other          _Z15calculateAnglesPfS_S_S_,@"STO_CUDA_ENTRY STV_DEFAULT"
_Z15calculateAnglesPfS_S_S_:
.text._Z15calculateAnglesPfS_S_S_:
[----:B------:R-:W-:Y:S01]  /*0000*/  LDC R1, c[0x0][0x37c] ;  /* 0x0000df00ff017b82 */ /* 0x000fe20000000800 */
[----:B------:R-:W0:Y:S07]  /*0010*/  S2R R0, SR_TID.X ;  /* 0x0000000000007919 */ /* 0x000e2e0000002100 */
[----:B------:R-:W0:Y:S08]  /*0020*/  S2UR UR4, SR_CTAID.X ;  /* 0x00000000000479c3 */ /* 0x000e300000002500 */
[----:B------:R-:W0:Y:S02]  /*0030*/  LDC R15, c[0x0][0x360] ;  /* 0x0000d800ff0f7b82 */ /* 0x000e240000000800 */
[----:B0-----:R-:W-:-:S05]  /*0040*/  IMAD R0, R15, UR4, R0 ;  /* 0x000000040f007c24 */ /* 0x001fca000f8e0200 */
[----:B------:R-:W-:-:S13]  /*0050*/  ISETP.GT.AND P0, PT, R0, 0xf423f, PT ;  /* 0x000f423f0000780c */ /* 0x000fda0003f04270 */
[----:B------:R-:W-:Y:S05]  /*0060*/  @P0 EXIT ;  /* 0x000000000000094d */ /* 0x000fea0003800000 */
[----:B------:R-:W0:Y:S01]  /*0070*/  LDCU.128 UR8, c[0x0][0x390] ;  /* 0x00007200ff0877ac */ /* 0x000e220008000c00 */
[----:B------:R-:W-:Y:S02]  /*0080*/  IMAD.MOV.U32 R16, RZ, RZ, RZ ;  /* 0x000000ffff107224 */ /* 0x000fe400078e00ff */
[----:B------:R-:W-:Y:S01]  /*0090*/  IMAD.MOV.U32 R13, RZ, RZ, RZ ;  /* 0x000000ffff0d7224 */ /* 0x000fe200078e00ff */
[----:B------:R-:W1:Y:S01]  /*00a0*/  LDCU UR12, c[0x0][0x370] ;  /* 0x00006e00ff0c77ac */ /* 0x000e620008000800 */
[----:B------:R-:W2:Y:S01]  /*00b0*/  LDCU.64 UR14, c[0x0][0x358] ;  /* 0x00006b00ff0e77ac */ /* 0x000ea20008000a00 */
[----:B------:R-:W3:Y:S01]  /*00c0*/  LDCU.128 UR16, c[0x0][0x380] ;  /* 0x00007000ff1077ac */ /* 0x000ee20008000c00 */
[----:B0-----:R-:W-:Y:S02]  /*00d0*/  UIADD3 UR6, UP0, UPT, UR8, 0x8, URZ ;  /* 0x0000000808067890 */ /* 0x001fe4000ff1e0ff */
[----:B------:R-:W-:Y:S01]  /*00e0*/  UIADD3 UR4, UP1, UPT, UR10, 0x8, URZ ;  /* 0x000000080a047890 */ /* 0x000fe2000ff3e0ff */
[----:B-1----:R-:W-:Y:S01]  /*00f0*/  IMAD R15, R15, UR12, RZ ;  /* 0x0000000c0f0f7c24 */ /* 0x002fe2000f8e02ff */
[----:B------:R-:W-:-:S02]  /*0100*/  UIADD3.X UR7, UPT, UPT, URZ, UR9, URZ, UP0, !UPT ;  /* 0x00000009ff077290 */ /* 0x000fc400087fe4ff */
[----:B--23--:R-:W-:-:S12]  /*0110*/  UIADD3.X UR5, UPT, UPT, URZ, UR11, URZ, UP1, !UPT ;  /* 0x0000000bff057290 */ /* 0x00cfd80008ffe4ff */
.L_x_1:
[----:B------:R-:W-:Y:S01]  /*0120*/  IADD3 R0, PT, PT, R15, R0, RZ ;  /* 0x000000000f007210 */ /* 0x000fe20007ffe0ff */
[----:B------:R-:W-:Y:S02]  /*0130*/  HFMA2 R12, -RZ, RZ, 0, 0 ;  /* 0x00000000ff0c7431 */ /* 0x000fe400000001ff */
[----:B------:R-:W-:Y:S01]  /*0140*/  IMAD.MOV.U32 R17, RZ, RZ, RZ ;  /* 0x000000ffff117224 */ /* 0x000fe200078e00ff */
[----:B------:R-:W-:Y:S01]  /*0150*/  ISETP.GE.AND P0, PT, R0, 0xf4240, PT ;  /* 0x000f42400000780c */ /* 0x000fe20003f06270 */
[----:B0-----:R-:W-:-:S12]  /*0160*/  IMAD.MOV.U32 R14, RZ, RZ, RZ ;  /* 0x000000ffff0e7224 */ /* 0x001fd800078e00ff */
.L_x_0:
[----:B------:R-:W-:Y:S01]  /*0170*/  IMAD.MOV.U32 R6, RZ, RZ, 0x10 ;  /* 0x00000010ff067424 */ /* 0x000fe200078e00ff */
[----:B------:R-:W-:Y:S01]  /*0180*/  IADD3 R2, P2, PT, R14, UR16, RZ ;  /* 0x000000100e027c10 */ /* 0x000fe2000ff5e0ff */
[----:B------:R-:W-:-:S03]  /*0190*/  IMAD.MOV.U32 R7, RZ, RZ, 0x0 ;  /* 0x00000000ff077424 */ /* 0x000fc600078e00ff */
[----:B0-----:R-:W-:Y:S01]  /*01a0*/  IADD3.X R3, PT, PT, R12, UR17, RZ, P2, !PT ;  /* 0x000000110c037c10 */ /* 0x001fe200097fe4ff */
[----:B------:R-:W-:-:S04]  /*01b0*/  IMAD.WIDE R6, R16, 0x4, R6 ;  /* 0x0000000410067825 */ /* 0x000fc800078e0206 */
[----:B------:R-:W2:Y:S01]  /*01c0*/  LDG.E R11, desc[UR14][R2.64] ;  /* 0x0000000e020b7981 */ /* 0x000ea2000c1e1900 */
[----:B------:R-:W-:-:S03]  /*01d0*/  IADD3 R4, P1, PT, R6, UR16, RZ ;  /* 0x0000001006047c10 */ /* 0x000fc6000ff3e0ff */
[----:B------:R-:W3:Y:S01]  /*01e0*/  LDG.E R18, desc[UR14][R2.64+0x4] ;  /* 0x0000040e02127981 */ /* 0x000ee2000c1e1900 */
[----:B------:R-:W-:-:S05]  /*01f0*/  IADD3.X R5, PT, PT, R7, UR17, RZ, P1, !PT ;  /* 0x0000001107057c10 */ /* 0x000fca0008ffe4ff */
[----:B------:R-:W2:Y:S04]  /*0200*/  LDG.E R8, desc[UR14][R4.64+-0xc] ;  /* 0xfffff40e04087981 */ /* 0x000ea8000c1e1900 */
[----:B------:R-:W3:Y:S01]  /*0210*/  LDG.E R9, desc[UR14][R4.64+-0x10] ;  /* 0xfffff00e04097981 */ /* 0x000ee2000c1e1900 */
[----:B------:R-:W-:Y:S01]  /*0220*/  MOV R10, UR6 ;  /* 0x00000006000a7c02 */ /* 0x000fe20008000f00 */
[----:B--2---:R-:W-:-:S04]  /*0230*/  FMUL R20, R8, R11 ;  /* 0x0000000b08147220 */ /* 0x004fc80000400000 */
[----:B---3--:R-:W-:Y:S01]  /*0240*/  FFMA R18, R9, R18, R20 ;  /* 0x0000001209127223 */ /* 0x008fe20000000014 */
[----:B------:R-:W-:Y:S01]  /*0250*/  IADD3 R8, P1, PT, R6, UR18, RZ ;  /* 0x0000001206087c10 */ /* 0x000fe2000ff3e0ff */
[----:B------:R-:W-:Y:S01]  /*0260*/  IMAD.U32 R11, RZ, RZ, UR7 ;  /* 0x00000007ff0b7e24 */ /* 0x000fe2000f8e00ff */
[----:B------:R-:W-:Y:S02]  /*0270*/  IADD3 R6, P2, PT, R14, UR18, RZ ;  /* 0x000000120e067c10 */ /* 0x000fe4000ff5e0ff */
[----:B------:R-:W-:Y:S01]  /*0280*/  FMNMX.NAN R18, R18, -1, !PT ;  /* 0xbf80000012127809 */ /* 0x000fe20007820000 */
[----:B------:R-:W-:Y:S01]  /*0290*/  IMAD.WIDE R10, R13, 0x4, R10 ;  /* 0x000000040d0a7825 */ /* 0x000fe200078e020a */
[----:B------:R-:W-:Y:S02]  /*02a0*/  IADD3.X R9, PT, PT, R7, UR19, RZ, P1, !PT ;  /* 0x0000001307097c10 */ /* 0x000fe40008ffe4ff */
[----:B------:R-:W-:Y:S02]  /*02b0*/  FMNMX.NAN R21, R18, 1, PT ;  /* 0x3f80000012157809 */ /* 0x000fe40003820000 */
[----:B------:R-:W-:-:S03]  /*02c0*/  IADD3.X R7, PT, PT, R12, UR19, RZ, P2, !PT ;  /* 0x000000130c077c10 */ /* 0x000fc600097fe4ff */
[----:B------:R0:W-:Y:S04]  /*02d0*/  STG.E desc[UR14][R10.64+-0x8], R21 ;  /* 0xfffff8150a007986 */ /* 0x0001e8000c10190e */
[----:B------:R-:W2:Y:S04]  /*02e0*/  LDG.E R20, desc[UR14][R8.64+-0xc] ;  /* 0xfffff40e08147981 */ /* 0x000ea8000c1e1900 */
[----:B------:R-:W2:Y:S04]  /*02f0*/  LDG.E R23, desc[UR14][R6.64] ;  /* 0x0000000e06177981 */ /* 0x000ea8000c1e1900 */
[----:B------:R-:W3:Y:S04]  /*0300*/  LDG.E R18, desc[UR14][R8.64+-0x10] ;  /* 0xfffff00e08127981 */ /* 0x000ee8000c1e1900 */
[----:B------:R-:W3:Y:S01]  /*0310*/  LDG.E R19, desc[UR14][R6.64+0x4] ;  /* 0x0000040e06137981 */ /* 0x000ee2000c1e1900 */
[----:B--2---:R-:W-:-:S04]  /*0320*/  FMUL R23, R20, R23 ;  /* 0x0000001714177220 */ /* 0x004fc80000400000 */
[----:B---3--:R-:W-:Y:S01]  /*0330*/  FFMA R23, R18, R19, R23 ;  /* 0x0000001312177223 */ /* 0x008fe20000000017 */
[----:B------:R-:W-:Y:S01]  /*0340*/  MOV R19, UR5 ;  /* 0x0000000500137c02 */ /* 0x000fe20008000f00 */
[----:B------:R-:W-:-:S03]  /*0350*/  IMAD.U32 R18, RZ, RZ, UR4 ;  /* 0x00000004ff127e24 */ /* 0x000fc6000f8e00ff */
[----:B------:R-:W-:Y:S01]  /*0360*/  FMNMX.NAN R23, R23, -1, !PT ;  /* 0xbf80000017177809 */ /* 0x000fe20007820000 */
[----:B------:R-:W-:-:S03]  /*0370*/  IMAD.WIDE R18, R13, 0x4, R18 ;  /* 0x000000040d127825 */ /* 0x000fc600078e0212 */
[----:B------:R-:W-:-:S05]  /*0380*/  FMNMX.NAN R23, R23, 1, PT ;  /* 0x3f80000017177809 */ /* 0x000fca0003820000 */
[----:B------:R1:W-:Y:S04]  /*0390*/  STG.E desc[UR14][R18.64+-0x8], R23 ;  /* 0xfffff81712007986 */ /* 0x0003e8000c10190e */
[----:B------:R-:W2:Y:S04]  /*03a0*/  LDG.E R22, desc[UR14][R4.64+-0x4] ;  /* 0xfffffc0e04167981 */ /* 0x000ea8000c1e1900 */
[----:B------:R-:W2:Y:S04]  /*03b0*/  LDG.E R25, desc[UR14][R2.64+0x8] ;  /* 0x0000080e02197981 */ /* 0x000ea8000c1e1900 */
[----:B------:R-:W3:Y:S04]  /*03c0*/  LDG.E R20, desc[UR14][R4.64+-0x8] ;  /* 0xfffff80e04147981 */ /* 0x000ee8000c1e1900 */
[----:B0-----:R-:W3:Y:S01]  /*03d0*/  LDG.E R21, desc[UR14][R2.64+0xc] ;  /* 0x00000c0e02157981 */ /* 0x001ee2000c1e1900 */
[----:B--2---:R-:W-:-:S04]  /*03e0*/  FMUL R25, R22, R25 ;  /* 0x0000001916197220 */ /* 0x004fc80000400000 */
[----:B---3--:R-:W-:-:S05]  /*03f0*/  FFMA R20, R20, R21, R25 ;  /* 0x0000001514147223 */ /* 0x008fca0000000019 */
[----:B------:R-:W-:-:S04]  /*0400*/  FMNMX.NAN R20, R20, -1, !PT ;  /* 0xbf80000014147809 */ /* 0x000fc80007820000 */
[----:B------:R-:W-:-:S05]  /*0410*/  FMNMX.NAN R21, R20, 1, PT ;  /* 0x3f80000014157809 */ /* 0x000fca0003820000 */
[----:B------:R0:W-:Y:S04]  /*0420*/  STG.E desc[UR14][R10.64+-0x4], R21 ;  /* 0xfffffc150a007986 */ /* 0x0001e8000c10190e */
[----:B------:R-:W2:Y:S04]  /*0430*/  LDG.E R22, desc[UR14][R8.64+-0x4] ;  /* 0xfffffc0e08167981 */ /* 0x000ea8000c1e1900 */
[----:B------:R-:W2:Y:S04]  /*0440*/  LDG.E R25, desc[UR14][R6.64+0x8] ;  /* 0x0000080e06197981 */ /* 0x000ea8000c1e1900 */
[----:B------:R-:W3:Y:S04]  /*0450*/  LDG.E R20, desc[UR14][R8.64+-0x8] ;  /* 0xfffff80e08147981 */ /* 0x000ee8000c1e1900 */
[----:B-1----:R-:W3:Y:S01]  /*0460*/  LDG.E R23, desc[UR14][R6.64+0xc] ;  /* 0x00000c0e06177981 */ /* 0x002ee2000c1e1900 */
        /* <DEDUP_REMOVED lines=36> */
[----:B------:R-:W-:-:S05]  /*06b0*/  VIADD R17, R17, 0x4 ;  /* 0x0000000411117836 */ /* 0x000fca0000000000 */
[----:B------:R-:W-:Y:S02]  /*06c0*/  ISETP.NE.AND P1, PT, R17, 0x1f4, PT ;  /* 0x000001f41100780c */ /* 0x000fe40003f25270 */
[----:B------:R-:W-:Y:S02]  /*06d0*/  IADD3 R14, P2, PT, R14, 0x20, RZ ;  /* 0x000000200e0e7810 */ /* 0x000fe40007f5e0ff */
[----:B------:R-:W-:Y:S02]  /*06e0*/  IADD3 R16, PT, PT, R16, 0x8, RZ ;  /* 0x0000000810107810 */ /* 0x000fe40007ffe0ff */
[----:B------:R-:W-:Y:S01]  /*06f0*/  IADD3 R13, PT, PT, R13, 0x4, RZ ;  /* 0x000000040d0d7810 */ /* 0x000fe20007ffe0ff */
[----:B------:R-:W-:Y:S02]  /*0700*/  IMAD.X R12, RZ, RZ, R12, P2 ;  /* 0x000000ffff0c7224 */ /* 0x000fe400010e060c */
[----:B--2---:R-:W-:-:S04]  /*0710*/  FMUL R25, R22, R25 ;  /* 0x0000001916197220 */ /* 0x004fc80000400000 */
[----:B---3--:R-:W-:-:S05]  /*0720*/  FFMA R20, R20, R23, R25 ;  /* 0x0000001714147223 */ /* 0x008fca0000000019 */
[----:B------:R-:W-:-:S04]  /*0730*/  FMNMX.NAN R20, R20, -1, !PT ;  /* 0xbf80000014147809 */ /* 0x000fc80007820000 */
[----:B------:R-:W-:-:S05]  /*0740*/  FMNMX.NAN R3, R20, 1, PT ;  /* 0x3f80000014037809 */ /* 0x000fca0003820000 */
[----:B------:R0:W-:Y:S01]  /*0750*/  STG.E desc[UR14][R18.64+0x4], R3 ;  /* 0x0000040312007986 */ /* 0x0001e2000c10190e */
[----:B------:R-:W-:Y:S05]  /*0760*/  @P1 BRA `(.L_x_0) ;  /* 0xfffffff800801947 */ /* 0x000fea000383ffff */
[----:B------:R-:W-:Y:S05]  /*0770*/  @!P0 BRA `(.L_x_1) ;  /* 0xfffffff800688947 */ /* 0x000fea000383ffff */
[----:B------:R-:W-:Y:S05]  /*0780*/  EXIT ;  /* 0x000000000000794d */ /* 0x000fea0003800000 */
.L_x_2:
[----:B------:R-:W-:-:S00]  /*0790*/  BRA `(.L_x_2) ;  /* 0xfffffffc00fc7947 */ /* 0x000fc0000383ffff */
[----:B------:R-:W-:-:S00]  /*07a0*/  NOP ;  /* 0x0000000000007918 */ /* 0x000fc00000000000 */
        /* <DEDUP_REMOVED lines=13> */
.L_x_3:


//--------------------- .nv.shared.reserved.0     --------------------------
	.section	.nv.shared.reserved.0,"aw",@nobits
	.weak		__nv_reservedSMEM_offset_0_alias
	.size		__nv_reservedSMEM_offset_0_alias, 0, 64
	.other		__nv_reservedSMEM_offset_0_alias,@"STO_CUDA_RESERVED_SHARED STV_DEFAULT"
__nv_reservedSMEM_offset_0_alias:
	.zero		0
	.zero		64


//--------------------- .nv.constant0._Z15calculateAnglesPfS_S_S_ --------------------------
	.section	.nv.constant0._Z15calculateAnglesPfS_S_S_,"a",@progbits
	.sectionflags	@""
	.align	4
.nv.constant0._Z15calculateAnglesPfS_S_S_:
	.zero		928


//--------------------- SYMBOLS --------------------------

	.type		.nv.reservedSmem.offset0,@object
	.size		.nv.reservedSmem.offset0,0x4
